//
// Generated by NVIDIA NVVM Compiler
//
// Compiler Build ID: CL-36424714
// Cuda compilation tools, release 13.0, V13.0.88
// Based on NVVM 20.0.0
//

.version 9.0
.target sm_100
.address_size 64

	// .globl	_Z17vector_mul_kernelPfmmS_mmS_mm

.visible .entry _Z17vector_mul_kernelPfmmS_mmS_mm(
	.param .u64 .ptr .align 1 _Z17vector_mul_kernelPfmmS_mmS_mm_param_0,
	.param .u64 _Z17vector_mul_kernelPfmmS_mmS_mm_param_1,
	.param .u64 _Z17vector_mul_kernelPfmmS_mmS_mm_param_2,
	.param .u64 .ptr .align 1 _Z17vector_mul_kernelPfmmS_mmS_mm_param_3,
	.param .u64 _Z17vector_mul_kernelPfmmS_mmS_mm_param_4,
	.param .u64 _Z17vector_mul_kernelPfmmS_mmS_mm_param_5,
	.param .u64 .ptr .align 1 _Z17vector_mul_kernelPfmmS_mmS_mm_param_6,
	.param .u64 _Z17vector_mul_kernelPfmmS_mmS_mm_param_7,
	.param .u64 _Z17vector_mul_kernelPfmmS_mmS_mm_param_8
)
{
	.reg .pred 	%p<13>;
	.reg .b32 	%r<9>;
	.reg .b32 	%f<68>;
	.reg .b64 	%rd<106>;

	ld.param.u64 	%rd26, [_Z17vector_mul_kernelPfmmS_mmS_mm_param_0];
	ld.param.u64 	%rd22, [_Z17vector_mul_kernelPfmmS_mmS_mm_param_2];
	ld.param.u64 	%rd27, [_Z17vector_mul_kernelPfmmS_mmS_mm_param_3];
	ld.param.u64 	%rd23, [_Z17vector_mul_kernelPfmmS_mmS_mm_param_5];
	ld.param.u64 	%rd28, [_Z17vector_mul_kernelPfmmS_mmS_mm_param_7];
	ld.param.u64 	%rd25, [_Z17vector_mul_kernelPfmmS_mmS_mm_param_8];
	cvta.to.global.u64 	%rd1, %rd27;
	cvta.to.global.u64 	%rd2, %rd26;
	mov.u32 	%r1, %tid.y;
	mov.u32 	%r2, %ntid.y;
	mov.u32 	%r3, %ctaid.y;
	mad.lo.s32 	%r4, %r2, %r3, %r1;
	mov.u32 	%r5, %tid.x;
	mov.u32 	%r6, %ntid.x;
	mov.u32 	%r7, %ctaid.x;
	mad.lo.s32 	%r8, %r6, %r7, %r5;
	cvt.u64.u32 	%rd3, %r4;
	setp.le.u64 	%p1, %rd28, %rd3;
	cvt.s64.s32 	%rd4, %r8;
	setp.le.u64 	%p2, %rd25, %rd4;
	or.pred  	%p3, %p1, %p2;
	@%p3 bra 	$L__BB0_14;
	setp.eq.s64 	%p4, %rd22, 0;
	mov.f32 	%f67, 0f00000000;
	@%p4 bra 	$L__BB0_13;
	mul.lo.s64 	%rd5, %rd22, %rd3;
	and.b64  	%rd6, %rd22, 7;
	setp.lt.u64 	%p5, %rd22, 8;
	mov.f32 	%f67, 0f00000000;
	mov.b64 	%rd104, 0;
	@%p5 bra 	$L__BB0_5;
	and.b64  	%rd104, %rd22, -8;
	shl.b64 	%rd30, %rd4, 2;
	add.s64 	%rd101, %rd1, %rd30;
	shl.b64 	%rd31, %rd5, 2;
	add.s64 	%rd32, %rd31, %rd2;
	add.s64 	%rd100, %rd32, 16;
	mov.f32 	%f67, 0f00000000;
	mov.u64 	%rd102, %rd104;
$L__BB0_4:
	.pragma "nounroll";
	ld.global.f32 	%f17, [%rd100+-16];
	ld.global.f32 	%f18, [%rd101];
	fma.rn.f32 	%f19, %f17, %f18, %f67;
	ld.global.f32 	%f20, [%rd100+-12];
	shl.b64 	%rd33, %rd23, 2;
	add.s64 	%rd34, %rd101, %rd33;
	ld.global.f32 	%f21, [%rd34];
	fma.rn.f32 	%f22, %f20, %f21, %f19;
	ld.global.f32 	%f23, [%rd100+-8];
	add.s64 	%rd35, %rd34, %rd33;
	ld.global.f32 	%f24, [%rd35];
	fma.rn.f32 	%f25, %f23, %f24, %f22;
	ld.global.f32 	%f26, [%rd100+-4];
	add.s64 	%rd36, %rd35, %rd33;
	ld.global.f32 	%f27, [%rd36];
	fma.rn.f32 	%f28, %f26, %f27, %f25;
	ld.global.f32 	%f29, [%rd100];
	add.s64 	%rd37, %rd36, %rd33;
	ld.global.f32 	%f30, [%rd37];
	fma.rn.f32 	%f31, %f29, %f30, %f28;
	ld.global.f32 	%f32, [%rd100+4];
	add.s64 	%rd38, %rd37, %rd33;
	ld.global.f32 	%f33, [%rd38];
	fma.rn.f32 	%f34, %f32, %f33, %f31;
	ld.global.f32 	%f35, [%rd100+8];
	add.s64 	%rd39, %rd38, %rd33;
	ld.global.f32 	%f36, [%rd39];
	fma.rn.f32 	%f37, %f35, %f36, %f34;
	ld.global.f32 	%f38, [%rd100+12];
	add.s64 	%rd40, %rd39, %rd33;
	ld.global.f32 	%f39, [%rd40];
	fma.rn.f32 	%f67, %f38, %f39, %f37;
	add.s64 	%rd102, %rd102, -8;
	shl.b64 	%rd41, %rd23, 5;
	add.s64 	%rd101, %rd101, %rd41;
	add.s64 	%rd100, %rd100, 32;
	setp.ne.s64 	%p6, %rd102, 0;
	@%p6 bra 	$L__BB0_4;
$L__BB0_5:
	setp.eq.s64 	%p7, %rd6, 0;
	@%p7 bra 	$L__BB0_13;
	and.b64  	%rd17, %rd22, 3;
	setp.lt.u64 	%p8, %rd6, 4;
	@%p8 bra 	$L__BB0_8;
	add.s64 	%rd42, %rd104, %rd5;
	shl.b64 	%rd43, %rd42, 2;
	add.s64 	%rd44, %rd2, %rd43;
	ld.global.f32 	%f41, [%rd44];
	mad.lo.s64 	%rd45, %rd104, %rd23, %rd4;
	shl.b64 	%rd46, %rd45, 2;
	add.s64 	%rd47, %rd1, %rd46;
	ld.global.f32 	%f42, [%rd47];
	fma.rn.f32 	%f43, %f41, %f42, %f67;
	add.s64 	%rd48, %rd104, 1;
	and.b64  	%rd49, %rd48, 4294967295;
	add.s64 	%rd50, %rd49, %rd5;
	shl.b64 	%rd51, %rd50, 2;
	add.s64 	%rd52, %rd2, %rd51;
	ld.global.f32 	%f44, [%rd52];
	mad.lo.s64 	%rd53, %rd49, %rd23, %rd4;
	shl.b64 	%rd54, %rd53, 2;
	add.s64 	%rd55, %rd1, %rd54;
	ld.global.f32 	%f45, [%rd55];
	fma.rn.f32 	%f46, %f44, %f45, %f43;
	add.s64 	%rd56, %rd104, 2;
	and.b64  	%rd57, %rd56, 4294967295;
	add.s64 	%rd58, %rd57, %rd5;
	shl.b64 	%rd59, %rd58, 2;
	add.s64 	%rd60, %rd2, %rd59;
	ld.global.f32 	%f47, [%rd60];
	mad.lo.s64 	%rd61, %rd57, %rd23, %rd4;
	shl.b64 	%rd62, %rd61, 2;
	add.s64 	%rd63, %rd1, %rd62;
	ld.global.f32 	%f48, [%rd63];
	fma.rn.f32 	%f49, %f47, %f48, %f46;
	add.s64 	%rd64, %rd104, 3;
	and.b64  	%rd65, %rd64, 4294967295;
	add.s64 	%rd66, %rd65, %rd5;
	shl.b64 	%rd67, %rd66, 2;
	add.s64 	%rd68, %rd2, %rd67;
	ld.global.f32 	%f50, [%rd68];
	mad.lo.s64 	%rd69, %rd65, %rd23, %rd4;
	shl.b64 	%rd70, %rd69, 2;
	add.s64 	%rd71, %rd1, %rd70;
	ld.global.f32 	%f51, [%rd71];
	fma.rn.f32 	%f67, %f50, %f51, %f49;
	add.s64 	%rd72, %rd104, 4;
	and.b64  	%rd104, %rd72, 4294967295;
$L__BB0_8:
	setp.eq.s64 	%p9, %rd17, 0;
	@%p9 bra 	$L__BB0_13;
	setp.eq.s64 	%p10, %rd17, 1;
	@%p10 bra 	$L__BB0_11;
	add.s64 	%rd73, %rd104, %rd5;
	shl.b64 	%rd74, %rd73, 2;
	add.s64 	%rd75, %rd2, %rd74;
	ld.global.f32 	%f53, [%rd75];
	mad.lo.s64 	%rd76, %rd104, %rd23, %rd4;
	shl.b64 	%rd77, %rd76, 2;
	add.s64 	%rd78, %rd1, %rd77;
	ld.global.f32 	%f54, [%rd78];
	fma.rn.f32 	%f55, %f53, %f54, %f67;
	add.s64 	%rd79, %rd104, 1;
	and.b64  	%rd80, %rd79, 4294967295;
	add.s64 	%rd81, %rd80, %rd5;
	shl.b64 	%rd82, %rd81, 2;
	add.s64 	%rd83, %rd2, %rd82;
	ld.global.f32 	%f56, [%rd83];
	mad.lo.s64 	%rd84, %rd80, %rd23, %rd4;
	shl.b64 	%rd85, %rd84, 2;
	add.s64 	%rd86, %rd1, %rd85;
	ld.global.f32 	%f57, [%rd86];
	fma.rn.f32 	%f67, %f56, %f57, %f55;
	add.s64 	%rd87, %rd104, 2;
	and.b64  	%rd104, %rd87, 4294967295;
$L__BB0_11:
	and.b64  	%rd88, %rd22, 1;
	setp.eq.b64 	%p11, %rd88, 1;
	not.pred 	%p12, %p11;
	@%p12 bra 	$L__BB0_13;
	add.s64 	%rd89, %rd104, %rd5;
	shl.b64 	%rd90, %rd89, 2;
	add.s64 	%rd91, %rd2, %rd90;
	ld.global.f32 	%f58, [%rd91];
	mad.lo.s64 	%rd92, %rd104, %rd23, %rd4;
	shl.b64 	%rd93, %rd92, 2;
	add.s64 	%rd94, %rd1, %rd93;
	ld.global.f32 	%f59, [%rd94];
	fma.rn.f32 	%f67, %f58, %f59, %f67;
$L__BB0_13:
	ld.param.u64 	%rd99, [_Z17vector_mul_kernelPfmmS_mmS_mm_param_6];
	mad.lo.s64 	%rd95, %rd25, %rd3, %rd4;
	cvta.to.global.u64 	%rd96, %rd99;
	shl.b64 	%rd97, %rd95, 2;
	add.s64 	%rd98, %rd96, %rd97;
	st.global.f32 	[%rd98], %f67;
$L__BB0_14:
	ret;

}


// ===== COMPILED SASS (sm_100) =====

	.target	sm_100

	.elftype	@"ET_EXEC"


//--------------------- .note.nv.tkinfo           --------------------------
	.section	.note.nv.tkinfo,"",@"SHT_NOTE"
	.sectionflags	@"SHF_NOTE_NV_TKINFO"
	.tkinfo
        /*0018*/ 	.word	0x00000002
        /*0030*/ 	.string	""
        /*0030*/ 	.string	"ptxas"
        /*0030*/ 	.string	"Cuda compilation tools, release 13.0, V13.0.88"
        /*0030*/ 	.string	"Build cuda_13.0.r13.0/compiler.36424714_0"
        /*0030*/ 	.string	"-arch sm_100 -m 64 "



//--------------------- .note.nv.cuinfo           --------------------------
	.section	.note.nv.cuinfo,"",@"SHT_NOTE"
	.sectionflags	@"SHF_NOTE_NV_CUINFO"
        /*0018*/ 	.short	0x0002
        /*001a*/ 	.short	0x0064
        /*001c*/ 	.short	0x0082
	.zero		2


//--------------------- .nv.info                  --------------------------
	.section	.nv.info,"",@"SHT_CUDA_INFO"
	.align	4


	//----- nvinfo : EIATTR_REGCOUNT
	.align		4
        /*0000*/ 	.byte	0x04, 0x2f
        /*0002*/ 	.short	(.L_1 - .L_0)
	.align		4
.L_0:
        /*0004*/ 	.word	index@(_Z17vector_mul_kernelPfmmS_mmS_mm)
        /*0008*/ 	.word	0x00000020


	//----- nvinfo : EIATTR_FRAME_SIZE
	.align		4
.L_1:
        /*000c*/ 	.byte	0x04, 0x11
        /*000e*/ 	.short	(.L_3 - .L_2)
	.align		4
.L_2:
        /*0010*/ 	.word	index@(_Z17vector_mul_kernelPfmmS_mmS_mm)
        /*0014*/ 	.word	0x00000000


	//----- nvinfo : EIATTR_MIN_STACK_SIZE
	.align		4
.L_3:
        /*0018*/ 	.byte	0x04, 0x12
        /*001a*/ 	.short	(.L_5 - .L_4)
	.align		4
.L_4:
        /*001c*/ 	.word	index@(_Z17vector_mul_kernelPfmmS_mmS_mm)
        /*0020*/ 	.word	0x00000000
.L_5:


//--------------------- .nv.compat                --------------------------
	.section	.nv.compat,"",@"SHT_CUDA_COMPAT_INFO"
	.align	4
        /*0000*/ 	.byte	0x02, 0x09, 0x00, 0x00, 0x02, 0x02, 0x01, 0x00, 0x02, 0x05, 0x05, 0x00, 0x03, 0x07, 0x01, 0x01
        /*0010*/ 	.byte	0x02, 0x03, 0x00, 0x00, 0x02, 0x06, 0x01, 0x00, 0x04, 0x0b, 0x08, 0x00, 0x09, 0x00, 0x00, 0x00
        /*0020*/ 	.byte	0x00, 0x00, 0x00, 0x00


//--------------------- .nv.info._Z17vector_mul_kernelPfmmS_mmS_mm --------------------------
	.section	.nv.info._Z17vector_mul_kernelPfmmS_mmS_mm,"",@"SHT_CUDA_INFO"
	.sectionflags	@""
	.align	4


	//----- nvinfo : EIATTR_CUDA_API_VERSION
	.align		4
        /*0000*/ 	.byte	0x04, 0x37
        /*0002*/ 	.short	(.L_7 - .L_6)
.L_6:
        /*0004*/ 	.word	0x00000082


	//----- nvinfo : EIATTR_KPARAM_INFO
	.align		4
.L_7:
        /*0008*/ 	.byte	0x04, 0x17
        /*000a*/ 	.short	(.L_9 - .L_8)
.L_8:
        /*000c*/ 	.word	0x00000000
        /*0010*/ 	.short	0x0008
        /*0012*/ 	.short	0x0040
        /*0014*/ 	.byte	0x00, 0xf0, 0x21, 0x00


	//----- nvinfo : EIATTR_KPARAM_INFO
	.align		4
.L_9:
        /*0018*/ 	.byte	0x04, 0x17
        /*001a*/ 	.short	(.L_11 - .L_10)
.L_10:
        /*001c*/ 	.word	0x00000000
        /*0020*/ 	.short	0x0007
        /*0022*/ 	.short	0x0038
        /*0024*/ 	.byte	0x00, 0xf0, 0x21, 0x00


	//----- nvinfo : EIATTR_KPARAM_INFO
	.align		4
.L_11:
        /*0028*/ 	.byte	0x04, 0x17
        /*002a*/ 	.short	(.L_13 - .L_12)
.L_12:
        /*002c*/ 	.word	0x00000000
        /*0030*/ 	.short	0x0006
        /*0032*/ 	.short	0x0030
        /*0034*/ 	.byte	0x00, 0xf5, 0x21, 0x00


	//----- nvinfo : EIATTR_KPARAM_INFO
	.align		4
.L_13:
        /*0038*/ 	.byte	0x04, 0x17
        /*003a*/ 	.short	(.L_15 - .L_14)
.L_14:
        /*003c*/ 	.word	0x00000000
        /*0040*/ 	.short	0x0005
        /*0042*/ 	.short	0x0028
        /*0044*/ 	.byte	0x00, 0xf0, 0x21, 0x00


	//----- nvinfo : EIATTR_KPARAM_INFO
	.align		4
.L_15:
        /*0048*/ 	.byte	0x04, 0x17
        /*004a*/ 	.short	(.L_17 - .L_16)
.L_16:
        /*004c*/ 	.word	0x00000000
        /*0050*/ 	.short	0x0004
        /*0052*/ 	.short	0x0020
        /*0054*/ 	.byte	0x00, 0xf0, 0x21, 0x00


	//----- nvinfo : EIATTR_KPARAM_INFO
	.align		4
.L_17:
        /*0058*/ 	.byte	0x04, 0x17
        /*005a*/ 	.short	(.L_19 - .L_18)
.L_18:
        /*005c*/ 	.word	0x00000000
        /*0060*/ 	.short	0x0003
        /*0062*/ 	.short	0x0018
        /*0064*/ 	.byte	0x00, 0xf5, 0x21, 0x00


	//----- nvinfo : EIATTR_KPARAM_INFO
	.align		4
.L_19:
        /*0068*/ 	.byte	0x04, 0x17
        /*006a*/ 	.short	(.L_21 - .L_20)
.L_20:
        /*006c*/ 	.word	0x00000000
        /*0070*/ 	.short	0x0002
        /*0072*/ 	.short	0x0010
        /*0074*/ 	.byte	0x00, 0xf0, 0x21, 0x00


	//----- nvinfo : EIATTR_KPARAM_INFO
	.align		4
.L_21:
        /*0078*/ 	.byte	0x04, 0x17
        /*007a*/ 	.short	(.L_23 - .L_22)
.L_22:
        /*007c*/ 	.word	0x00000000
        /*0080*/ 	.short	0x0001
        /*0082*/ 	.short	0x0008
        /*0084*/ 	.byte	0x00, 0xf0, 0x21, 0x00


	//----- nvinfo : EIATTR_KPARAM_INFO
	.align		4
.L_23:
        /*0088*/ 	.byte	0x04, 0x17
        /*008a*/ 	.short	(.L_25 - .L_24)
.L_24:
        /*008c*/ 	.word	0x00000000
        /*0090*/ 	.short	0x0000
        /*0092*/ 	.short	0x0000
        /*0094*/ 	.byte	0x00, 0xf5, 0x21, 0x00


	//----- nvinfo : EIATTR_SPARSE_MMA_MASK
	.align		4
.L_25:
        /*0098*/ 	.byte	0x03, 0x50
        /*009a*/ 	.short	0x0000


	//----- nvinfo : EIATTR_MAXREG_COUNT
	.align		4
        /*009c*/ 	.byte	0x03, 0x1b
        /*009e*/ 	.short	0x00ff


	//----- nvinfo : EIATTR_MERCURY_ISA_VERSION
	.align		4
        /*00a0*/ 	.byte	0x03, 0x5f
        /*00a2*/ 	.short	0x0101


	//----- nvinfo : EIATTR_VRC_CTA_INIT_COUNT
	.align		4
        /*00a4*/ 	.byte	0x02, 0x4a
	.zero		1
	.zero		1


	//----- nvinfo : EIATTR_EXIT_INSTR_OFFSETS
	.align		4
        /*00a8*/ 	.byte	0x04, 0x1c
        /*00aa*/ 	.short	(.L_27 - .L_26)


	//   ....[0]....
.L_26:
        /*00ac*/ 	.word	0x00000100


	//   ....[1]....
        /*00b0*/ 	.word	0x00000de0


	//----- nvinfo : EIATTR_CBANK_PARAM_SIZE
	.align		4
.L_27:
        /*00b4*/ 	.byte	0x03, 0x19
        /*00b6*/ 	.short	0x0048


	//----- nvinfo : EIATTR_PARAM_CBANK
	.align		4
        /*00b8*/ 	.byte	0x04, 0x0a
        /*00ba*/ 	.short	(.L_29 - .L_28)
	.align		4
.L_28:
        /*00bc*/ 	.word	index@(.nv.constant0._Z17vector_mul_kernelPfmmS_mmS_mm)
        /*00c0*/ 	.short	0x0380
        /*00c2*/ 	.short	0x0048


	//----- nvinfo : EIATTR_SW_WAR
	.align		4
.L_29:
        /*00c4*/ 	.byte	0x04, 0x36
        /*00c6*/ 	.short	(.L_31 - .L_30)
.L_30:
        /*00c8*/ 	.word	0x00000008
.L_31:


//--------------------- .nv.callgraph             --------------------------
	.section	.nv.callgraph,"",@"SHT_CUDA_CALLGRAPH"
	.align	4
	.sectionentsize	8
	.align		4
        /*0000*/ 	.word	0x00000000
	.align		4
        /*0004*/ 	.word	0xffffffff
	.align		4
        /*0008*/ 	.word	0x00000000
	.align		4
        /*000c*/ 	.word	0xfffffffe
	.align		4
        /*0010*/ 	.word	0x00000000
	.align		4
        /*0014*/ 	.word	0xfffffffd
	.align		4
        /*0018*/ 	.word	0x00000000
	.align		4
        /*001c*/ 	.word	0xfffffffc


//--------------------- .text._Z17vector_mul_kernelPfmmS_mmS_mm --------------------------
	.section	.text._Z17vector_mul_kernelPfmmS_mmS_mm,"ax",@progbits
	.align	128
        .global         _Z17vector_mul_kernelPfmmS_mmS_mm
        .type           _Z17vector_mul_kernelPfmmS_mmS_mm,@function
        .size           _Z17vector_mul_kernelPfmmS_mmS_mm,(.L_x_6 - _Z17vector_mul_kernelPfmmS_mmS_mm)
        .other          _Z17vector_mul_kernelPfmmS_mmS_mm,@"STO_CUDA_ENTRY STV_DEFAULT"
_Z17vector_mul_kernelPfmmS_mmS_mm:
.text._Z17vector_mul_kernelPfmmS_mmS_mm:
[----:B------:R-:W-:Y:S01]  /*0000*/  LDC R1, c[0x0][0x37c] ;  /* 0x0000df00ff017b82 */ /* 0x000fe20000000800 */
[----:B------:R-:W0:Y:S01]  /*0010*/  S2R R2, SR_TID.X ;  /* 0x0000000000027919 */ /* 0x000e220000002100 */
[----:B------:R-:W1:Y:S01]  /*0020*/  LDCU UR4, c[0x0][0x364] ;  /* 0x00006c80ff0477ac */ /* 0x000e620008000800 */
[----:B------:R-:W0:Y:S01]  /*0030*/  S2R R3, SR_CTAID.X ;  /* 0x0000000000037919 */ /* 0x000e220000002500 */
[----:B------:R-:W0:Y:S01]  /*0040*/  LDCU UR5, c[0x0][0x360] ;  /* 0x00006c00ff0577ac */ /* 0x000e220008000800 */
[----:B------:R-:W1:Y:S01]  /*0050*/  S2R R17, SR_TID.Y ;  /* 0x0000000000117919 */ /* 0x000e620000002200 */
[----:B------:R-:W2:Y:S01]  /*0060*/  LDCU.64 UR14, c[0x0][0x3c0] ;  /* 0x00007800ff0e77ac */ /* 0x000ea20008000a00 */
[----:B------:R-:W1:Y:S01]  /*0070*/  S2R R0, SR_CTAID.Y ;  /* 0x0000000000007919 */ /* 0x000e620000002600 */
[----:B------:R-:W3:Y:S01]  /*0080*/  LDCU.64 UR6, c[0x0][0x3b8] ;  /* 0x00007700ff0677ac */ /* 0x000ee20008000a00 */
[----:B0-----:R-:W-:-:S05]  /*0090*/  IMAD R2, R3, UR5, R2 ;  /* 0x0000000503027c24 */ /* 0x001fca000f8e0202 */
[----:B--2---:R-:W-:Y:S02]  /*00a0*/  ISETP.GE.U32.AND P0, PT, R2, UR14, PT ;  /* 0x0000000e02007c0c */ /* 0x004fe4000bf06070 */
[----:B------:R-:W-:Y:S01]  /*00b0*/  SHF.R.S32.HI R3, RZ, 0x1f, R2 ;  /* 0x0000001fff037819 */ /* 0x000fe20000011402 */
[----:B-1----:R-:W-:-:S03]  /*00c0*/  IMAD R17, R0, UR4, R17 ;  /* 0x0000000400117c24 */ /* 0x002fc6000f8e0211 */
[----:B------:R-:W-:Y:S02]  /*00d0*/  ISETP.GE.U32.AND.EX P0, PT, R3, UR15, PT, P0 ;  /* 0x0000000f03007c0c */ /* 0x000fe4000bf06100 */
[----:B---3--:R-:W-:-:S04]  /*00e0*/  ISETP.GE.U32.AND P1, PT, R17, UR6, PT ;  /* 0x0000000611007c0c */ /* 0x008fc8000bf26070 */
[----:B------:R-:W-:-:S13]  /*00f0*/  ISETP.GE.U32.OR.EX P0, PT, RZ, UR7, P0, P1 ;  /* 0x00000007ff007c0c */ /* 0x000fda0008706510 */
[----:B------:R-:W-:Y:S05]  /*0100*/  @P0 EXIT ;  /* 0x000000000000094d */ /* 0x000fea0003800000 */
[----:B------:R-:W0:Y:S01]  /*0110*/  LDCU.64 UR8, c[0x0][0x390] ;  /* 0x00007200ff0877ac */ /* 0x000e220008000a00 */
[----:B------:R-:W-:Y:S01]  /*0120*/  IMAD.MOV.U32 R11, RZ, RZ, RZ ;  /* 0x000000ffff0b7224 */ /* 0x000fe200078e00ff */
[----:B------:R-:W1:Y:S01]  /*0130*/  LDCU.64 UR10, c[0x0][0x358] ;  /* 0x00006b00ff0a77ac */ /* 0x000e620008000a00 */
[----:B0-----:R-:W-:-:S04]  /*0140*/  UISETP.NE.U32.AND UP0, UPT, UR8, URZ, UPT ;  /* 0x000000ff0800728c */ /* 0x001fc8000bf05070 */
[----:B------:R-:W-:-:S09]  /*0150*/  UISETP.NE.AND.EX UP0, UPT, UR9, URZ, UPT, UP0 ;  /* 0x000000ff0900728c */ /* 0x000fd2000bf05300 */
[----:B-1----:R-:W-:Y:S05]  /*0160*/  BRA.U !UP0, `(.L_x_0) ;  /* 0x0000000d08047547 */ /* 0x002fea000b800000 */
[----:B------:R-:W-:Y:S02]  /*0170*/  UISETP.GE.U32.AND UP1, UPT, UR8, 0x8, UPT ;  /* 0x000000080800788c */ /* 0x000fe4000bf26070 */
[C---:B------:R-:W-:Y:S01]  /*0180*/  IMAD.WIDE.U32 R4, R17.reuse, UR8, RZ ;  /* 0x0000000811047c25 */ /* 0x040fe2000f8e00ff */
[----:B------:R-:W-:Y:S02]  /*0190*/  ULOP3.LUT UR13, UR8, 0x7, URZ, 0xc0, !UPT ;  /* 0x00000007080d7892 */ /* 0x000fe4000f8ec0ff */
[----:B------:R-:W-:Y:S01]  /*01a0*/  UISETP.GE.U32.AND.EX UP1, UPT, UR9, URZ, UPT, UP1 ;  /* 0x000000ff0900728c */ /* 0x000fe2000bf26110 */
[----:B------:R-:W-:Y:S01]  /*01b0*/  IMAD.MOV.U32 R11, RZ, RZ, RZ ;  /* 0x000000ffff0b7224 */ /* 0x000fe200078e00ff */
[----:B------:R-:W-:Y:S01]  /*01c0*/  UISETP.NE.U32.AND UP0, UPT, UR13, URZ, UPT ;  /* 0x000000ff0d00728c */ /* 0x000fe2000bf05070 */
[----:B------:R-:W-:Y:S01]  /*01d0*/  IMAD R21, R17, UR9, R5 ;  /* 0x0000000911157c24 */ /* 0x000fe2000f8e0205 */
[----:B------:R-:W-:Y:S01]  /*01e0*/  UMOV UR4, URZ ;  /* 0x000000ff00047c82 */ /* 0x000fe20008000000 */
[----:B------:R-:W-:Y:S01]  /*01f0*/  UMOV UR5, URZ ;  /* 0x000000ff00057c82 */ /* 0x000fe20008000000 */
[----:B------:R-:W-:-:S03]  /*0200*/  UISETP.NE.AND.EX UP0, UPT, URZ, URZ, UPT, UP0 ;  /* 0x000000ffff00728c */ /* 0x000fc6000bf05300 */
[----:B------:R-:W-:Y:S08]  /*0210*/  BRA.U !UP1, `(.L_x_1) ;  /* 0x0000000509047547 */ /* 0x000ff0000b800000 */
[----:B------:R-:W0:Y:S01]  /*0220*/  LDCU.64 UR16, c[0x0][0x380] ;  /* 0x00007000ff1077ac */ /* 0x000e220008000a00 */
[----:B------:R-:W1:Y:S01]  /*0230*/  LDC.64 R6, c[0x0][0x3a8] ;  /* 0x0000ea00ff067b82 */ /* 0x000e620000000a00 */
[----:B------:R-:W-:Y:S01]  /*0240*/  IMAD.MOV.U32 R11, RZ, RZ, RZ ;  /* 0x000000ffff0b7224 */ /* 0x000fe200078e00ff */
[----:B------:R-:W2:Y:S01]  /*0250*/  LDCU.64 UR6, c[0x0][0x398] ;  /* 0x00007300ff0677ac */ /* 0x000ea20008000a00 */
[----:B------:R-:W3:Y:S01]  /*0260*/  LDCU UR5, c[0x0][0x394] ;  /* 0x00007280ff0577ac */ /* 0x000ee20008000800 */
[----:B------:R-:W-:Y:S01]  /*0270*/  ULOP3.LUT UR4, UR8, 0xfffffff8, URZ, 0xc0, !UPT ;  /* 0xfffffff808047892 */ /* 0x000fe2000f8ec0ff */
[----:B0-----:R-:W-:-:S04]  /*0280*/  LEA R10, P1, R4, UR16, 0x2 ;  /* 0x00000010040a7c11 */ /* 0x001fc8000f8210ff */
[----:B------:R-:W-:Y:S02]  /*0290*/  LEA.HI.X R9, R4, UR17, R21, 0x2, P1 ;  /* 0x0000001104097c11 */ /* 0x000fe400088f1415 */
[----:B------:R-:W-:Y:S02]  /*02a0*/  IADD3 R10, P1, PT, R10, 0x10, RZ ;  /* 0x000000100a0a7810 */ /* 0x000fe40007f3e0ff */
[----:B--2---:R-:W-:Y:S01]  /*02b0*/  LEA R18, P0, R2, UR6, 0x2 ;  /* 0x0000000602127c11 */ /* 0x004fe2000f8010ff */
[----:B------:R-:W-:Y:S01]  /*02c0*/  UMOV UR6, UR4 ;  /* 0x0000000400067c82 */ /* 0x000fe20008000000 */
[C---:B-1----:R-:W-:Y:S01]  /*02d0*/  SHF.L.U64.HI R23, R6.reuse, 0x2, R7 ;  /* 0x0000000206177819 */ /* 0x042fe20000010207 */
[----:B------:R-:W-:Y:S01]  /*02e0*/  IMAD.X R9, RZ, RZ, R9, P1 ;  /* 0x000000ffff097224 */ /* 0x000fe200008e0609 */
[C---:B------:R-:W-:Y:S01]  /*02f0*/  SHF.L.U64.HI R0, R6.reuse, 0x5, R7 ;  /* 0x0000000506007819 */ /* 0x040fe20000010207 */
[----:B------:R-:W-:Y:S01]  /*0300*/  IMAD.SHL.U32 R7, R6, 0x4, RZ ;  /* 0x0000000406077824 */ /* 0x000fe200078e00ff */
[----:B------:R-:W-:Y:S01]  /*0310*/  LEA.HI.X R19, R2, UR7, R3, 0x2, P0 ;  /* 0x0000000702137c11 */ /* 0x000fe200080f1403 */
[----:B---3--:R-:W-:-:S06]  /*0320*/  UMOV UR7, UR5 ;  /* 0x0000000500077c82 */ /* 0x008fcc0008000000 */
.L_x_2:
[-C--:B------:R-:W-:Y:S01]  /*0330*/  IADD3 R14, P0, PT, R18, R7.reuse, RZ ;  /* 0x00000007120e7210 */ /* 0x080fe20007f1e0ff */
[----:B------:R-:W-:Y:S01]  /*0340*/  IMAD.MOV.U32 R8, RZ, RZ, R10 ;  /* 0x000000ffff087224 */ /* 0x000fe200078e000a */
[----:B------:R-:W2:Y:S03]  /*0350*/  LDG.E R26, desc[UR10][R18.64] ;  /* 0x0000000a121a7981 */ /* 0x000ea6000c1e1900 */
[----:B------:R-:W-:Y:S01]  /*0360*/  IMAD.X R15, R19, 0x1, R23, P0 ;  /* 0x00000001130f7824 */ /* 0x000fe200000e0617 */
[----:B------:R-:W2:Y:S01]  /*0370*/  LDG.E R22, desc[UR10][R8.64+-0x10] ;  /* 0xfffff00a08167981 */ /* 0x000ea2000c1e1900 */
[----:B------:R-:W-:-:S03]  /*0380*/  IADD3 R12, P0, PT, R14, R7, RZ ;  /* 0x000000070e0c7210 */ /* 0x000fc60007f1e0ff */
[----:B------:R0:W3:Y:S02]  /*0390*/  LDG.E R20, desc[UR10][R14.64] ;  /* 0x0000000a0e147981 */ /* 0x0000e4000c1e1900 */
[----:B------:R-:W-:Y:S02]  /*03a0*/  IMAD.X R13, R15, 0x1, R23, P0 ;  /* 0x000000010f0d7824 */ /* 0x000fe400000e0617 */
[----:B------:R-:W3:Y:S04]  /*03b0*/  LDG.E R29, desc[UR10][R8.64+-0xc] ;  /* 0xfffff40a081d7981 */ /* 0x000ee8000c1e1900 */
[----:B------:R1:W4:Y:S04]  /*03c0*/  LDG.E R27, desc[UR10][R12.64] ;  /* 0x0000000a0c1b7981 */ /* 0x000328000c1e1900 */
[----:B------:R-:W4:Y:S01]  /*03d0*/  LDG.E R16, desc[UR10][R8.64+-0x8] ;  /* 0xfffff80a08107981 */ /* 0x000f22000c1e1900 */
[----:B------:R-:W-:-:S05]  /*03e0*/  IADD3 R24, P0, PT, R12, R7, RZ ;  /* 0x000000070c187210 */ /* 0x000fca0007f1e0ff */
[----:B------:R-:W-:Y:S01]  /*03f0*/  IMAD.X R25, R13, 0x1, R23, P0 ;  /* 0x000000010d197824 */ /* 0x000fe200000e0617 */
[----:B------:R-:W-:-:S04]  /*0400*/  IADD3 R10, P0, PT, R24, R7, RZ ;  /* 0x00000007180a7210 */ /* 0x000fc80007f1e0ff */
[----:B------:R-:W5:Y:S01]  /*0410*/  LDG.E R24, desc[UR10][R24.64] ;  /* 0x0000000a18187981 */ /* 0x000f62000c1e1900 */
[----:B--2---:R-:W-:Y:S01]  /*0420*/  FFMA R22, R22, R26, R11 ;  /* 0x0000001a16167223 */ /* 0x004fe2000000000b */
[----:B------:R-:W-:Y:S01]  /*0430*/  IMAD.X R11, R25, 0x1, R23, P0 ;  /* 0x00000001190b7824 */ /* 0x000fe200000e0617 */
[----:B0-----:R-:W-:Y:S01]  /*0440*/  IADD3 R14, P0, PT, R10, R7, RZ ;  /* 0x000000070a0e7210 */ /* 0x001fe20007f1e0ff */
[----:B------:R-:W2:Y:S01]  /*0450*/  LDG.E R25, desc[UR10][R8.64+0x8] ;  /* 0x0000080a08197981 */ /* 0x000ea2000c1e1900 */
[----:B---3--:R-:W-:-:S03]  /*0460*/  FFMA R20, R29, R20, R22 ;  /* 0x000000141d147223 */ /* 0x008fc60000000016 */
[----:B------:R-:W-:Y:S01]  /*0470*/  IMAD.X R15, R11, 0x1, R23, P0 ;  /* 0x000000010b0f7824 */ /* 0x000fe200000e0617 */
[----:B------:R-:W5:Y:S01]  /*0480*/  LDG.E R29, desc[UR10][R8.64+-0x4] ;  /* 0xfffffc0a081d7981 */ /* 0x000f62000c1e1900 */
[----:B-1----:R-:W-:-:S03]  /*0490*/  IADD3 R12, P0, PT, R14, R7, RZ ;  /* 0x000000070e0c7210 */ /* 0x002fc60007f1e0ff */
[----:B------:R-:W3:Y:S01]  /*04a0*/  LDG.E R10, desc[UR10][R10.64] ;  /* 0x0000000a0a0a7981 */ /* 0x000ee2000c1e1900 */
[----:B----4-:R-:W-:-:S03]  /*04b0*/  FFMA R16, R16, R27, R20 ;  /* 0x0000001b10107223 */ /* 0x010fc60000000014 */
[----:B------:R-:W3:Y:S01]  /*04c0*/  LDG.E R20, desc[UR10][R8.64] ;  /* 0x0000000a08147981 */ /* 0x000ee2000c1e1900 */
[----:B------:R-:W-:Y:S01]  /*04d0*/  IMAD.X R13, R15, 0x1, R23, P0 ;  /* 0x000000010f0d7824 */ /* 0x000fe200000e0617 */
[----:B------:R-:W-:Y:S02]  /*04e0*/  IADD3 R26, P0, PT, R12, R7, RZ ;  /* 0x000000070c1a7210 */ /* 0x000fe40007f1e0ff */
[----:B------:R-:W4:Y:S04]  /*04f0*/  LDG.E R15, desc[UR10][R14.64] ;  /* 0x0000000a0e0f7981 */ /* 0x000f28000c1e1900 */
[----:B------:R-:W4:Y:S01]  /*0500*/  LDG.E R22, desc[UR10][R8.64+0x4] ;  /* 0x0000040a08167981 */ /* 0x000f22000c1e1900 */
[----:B------:R-:W-:-:S03]  /*0510*/  IADD3.X R27, PT, PT, R13, R23, RZ, P0, !PT ;  /* 0x000000170d1b7210 */ /* 0x000fc600007fe4ff */
[----:B------:R-:W2:Y:S04]  /*0520*/  LDG.E R12, desc[UR10][R12.64] ;  /* 0x0000000a0c0c7981 */ /* 0x000ea8000c1e1900 */
[----:B------:R-:W2:Y:S04]  /*0530*/  LDG.E R26, desc[UR10][R26.64] ;  /* 0x0000000a1a1a7981 */ /* 0x000ea8000c1e1900 */
[----:B------:R0:W2:Y:S01]  /*0540*/  LDG.E R11, desc[UR10][R8.64+0xc] ;  /* 0x00000c0a080b7981 */ /* 0x0000a2000c1e1900 */
[----:B------:R-:W-:-:S04]  /*0550*/  UIADD3 UR6, UP1, UPT, UR6, -0x8, URZ ;  /* 0xfffffff806067890 */ /* 0x000fc8000ff3e0ff */
[----:B------:R-:W-:Y:S02]  /*0560*/  UIADD3.X UR7, UPT, UPT, UR7, -0x1, URZ, UP1, !UPT ;  /* 0xffffffff07077890 */ /* 0x000fe40008ffe4ff */
[----:B------:R-:W-:-:S04]  /*0570*/  UISETP.NE.U32.AND UP1, UPT, UR6, URZ, UPT ;  /* 0x000000ff0600728c */ /* 0x000fc8000bf25070 */
[----:B------:R-:W-:Y:S01]  /*0580*/  UISETP.NE.AND.EX UP1, UPT, UR7, URZ, UPT, UP1 ;  /* 0x000000ff0700728c */ /* 0x000fe2000bf25310 */
[----:B------:R-:W-:-:S05]  /*0590*/  LEA R18, P0, R6, R18, 0x5 ;  /* 0x0000001206127211 */ /* 0x000fca00078028ff */
[----:B------:R-:W-:Y:S02]  /*05a0*/  IMAD.X R19, R19, 0x1, R0, P0 ;  /* 0x0000000113137824 */ /* 0x000fe400000e0600 */
[----:B-----5:R-:W-:-:S04]  /*05b0*/  FFMA R29, R29, R24, R16 ;  /* 0x000000181d1d7223 */ /* 0x020fc80000000010 */
[----:B---3--:R-:W-:Y:S01]  /*05c0*/  FFMA R29, R20, R10, R29 ;  /* 0x0000000a141d7223 */ /* 0x008fe2000000001d */
[----:B------:R-:W-:-:S03]  /*05d0*/  IADD3 R10, P1, PT, R8, 0x20, RZ ;  /* 0x00000020080a7810 */ /* 0x000fc60007f3e0ff */
[----:B----4-:R-:W-:-:S04]  /*05e0*/  FFMA R22, R22, R15, R29 ;  /* 0x0000000f16167223 */ /* 0x010fc8000000001d */
[----:B--2---:R-:W-:Y:S01]  /*05f0*/  FFMA R12, R25, R12, R22 ;  /* 0x0000000c190c7223 */ /* 0x004fe20000000016 */
[----:B0-----:R-:W-:-:S03]  /*0600*/  IMAD.X R9, RZ, RZ, R9, P1 ;  /* 0x000000ffff097224 */ /* 0x001fc600008e0609 */
[----:B------:R-:W-:Y:S01]  /*0610*/  FFMA R11, R11, R26, R12 ;  /* 0x0000001a0b0b7223 */ /* 0x000fe2000000000c */
[----:B------:R-:W-:Y:S06]  /*0620*/  BRA.U UP1, `(.L_x_2) ;  /* 0xfffffffd01407547 */ /* 0x000fec000b83ffff */
.L_x_1:
[----:B------:R-:W-:Y:S05]  /*0630*/  BRA.U !UP0, `(.L_x_0) ;  /* 0x0000000508d07547 */ /* 0x000fea000b800000 */
[----:B------:R-:W-:Y:S02]  /*0640*/  UISETP.GE.U32.AND UP1, UPT, UR13, 0x4, UPT ;  /* 0x000000040d00788c */ /* 0x000fe4000bf26070 */
[----:B------:R-:W-:Y:S02]  /*0650*/  ULOP3.LUT UR12, UR8, 0x3, URZ, 0xc0, !UPT ;  /* 0x00000003080c7892 */ /* 0x000fe4000f8ec0ff */
[----:B------:R-:W-:Y:S02]  /*0660*/  UISETP.GE.U32.AND.EX UP1, UPT, URZ, URZ, UPT, UP1 ;  /* 0x000000ffff00728c */ /* 0x000fe4000bf26110 */
[----:B------:R-:W-:-:S04]  /*0670*/  UISETP.NE.U32.AND UP0, UPT, UR12, URZ, UPT ;  /* 0x000000ff0c00728c */ /* 0x000fc8000bf05070 */
[----:B------:R-:W-:-:S03]  /*0680*/  UISETP.NE.AND.EX UP0, UPT, URZ, URZ, UPT, UP0 ;  /* 0x000000ffff00728c */ /* 0x000fc6000bf05300 */
[----:B------:R-:W-:Y:S08]  /*0690*/  BRA.U !UP1, `(.L_x_3) ;  /* 0x0000000109d87547 */ /* 0x000ff0000b800000 */
[----:B------:R-:W0:Y:S01]  /*06a0*/  LDCU.64 UR16, c[0x0][0x380] ;  /* 0x00007000ff1077ac */ /* 0x000e220008000a00 */
[----:B------:R-:W1:Y:S01]  /*06b0*/  LDC.64 R6, c[0x0][0x3a8] ;  /* 0x0000ea00ff067b82 */ /* 0x000e620000000a00 */
[C---:B------:R-:W-:Y:S01]  /*06c0*/  IADD3 R8, P0, PT, R4.reuse, UR4, RZ ;  /* 0x0000000404087c10 */ /* 0x040fe2000ff1e0ff */
[----:B------:R-:W-:Y:S02]  /*06d0*/  UIADD3 UR7, UPT, UPT, UR4, 0x2, URZ ;  /* 0x0000000204077890 */ /* 0x000fe4000fffe0ff */
[----:B------:R-:W-:Y:S01]  /*06e0*/  UIADD3 UR9, UPT, UPT, UR4, 0x1, URZ ;  /* 0x0000000104097890 */ /* 0x000fe2000fffe0ff */
[----:B------:R-:W-:Y:S01]  /*06f0*/  IADD3.X R9, PT, PT, R21, UR5, RZ, P0, !PT ;  /* 0x0000000515097c10 */ /* 0x000fe200087fe4ff */
[----:B------:R-:W2:Y:S02]  /*0700*/  LDCU.64 UR18, c[0x0][0x398] ;  /* 0x00007300ff1277ac */ /* 0x000ea40008000a00 */
[C---:B------:R-:W-:Y:S02]  /*0710*/  IADD3 R0, P0, PT, R4.reuse, UR7, RZ ;  /* 0x0000000704007c10 */ /* 0x040fe4000ff1e0ff */
[----:B------:R-:W-:-:S05]  /*0720*/  IADD3 R10, P2, PT, R4, UR9, RZ ;  /* 0x00000009040a7c10 */ /* 0x000fca000ff5e0ff */
[----:B------:R-:W-:Y:S01]  /*0730*/  IMAD.X R13, RZ, RZ, R21, P2 ;  /* 0x000000ffff0d7224 */ /* 0x000fe200010e0615 */
[----:B0-----:R-:W-:-:S04]  /*0740*/  LEA R18, P1, R8, UR16, 0x2 ;  /* 0x0000001008127c11 */ /* 0x001fc8000f8210ff */
[----:B------:R-:W-:Y:S01]  /*0750*/  LEA.HI.X R19, R8, UR17, R9, 0x2, P1 ;  /* 0x0000001108137c11 */ /* 0x000fe200088f1409 */
[----:B------:R-:W-:Y:S01]  /*0760*/  IMAD.X R9, RZ, RZ, R21, P0 ;  /* 0x000000ffff097224 */ /* 0x000fe200000e0615 */
[----:B------:R-:W-:Y:S01]  /*0770*/  LEA R8, P0, R0, UR16, 0x2 ;  /* 0x0000001000087c11 */ /* 0x000fe2000f8010ff */
[----:B-1----:R-:W-:Y:S01]  /*0780*/  IMAD.WIDE.U32 R14, R6, UR9, R2 ;  /* 0x00000009060e7c25 */ /* 0x002fe2000f8e0002 */
[----:B------:R-:W-:Y:S02]  /*0790*/  LEA R26, P1, R10, UR16, 0x2 ;  /* 0x000000100a1a7c11 */ /* 0x000fe4000f8210ff */
[----:B------:R-:W-:Y:S01]  /*07a0*/  LEA.HI.X R9, R0, UR17, R9, 0x2, P0 ;  /* 0x0000001100097c11 */ /* 0x000fe200080f1409 */
[----:B------:R-:W-:Y:S01]  /*07b0*/  IMAD R0, R6, UR5, RZ ;  /* 0x0000000506007c24 */ /* 0x000fe2000f8e02ff */
[----:B------:R-:W-:Y:S01]  /*07c0*/  LEA.HI.X R27, R10, UR17, R13, 0x2, P1 ;  /* 0x000000110a1b7c11 */ /* 0x000fe200088f140d */
[C---:B------:R-:W-:Y:S01]  /*07d0*/  IMAD R13, R7.reuse, UR9, R15 ;  /* 0x00000009070d7c24 */ /* 0x040fe2000f8e020f */
[----:B--2---:R-:W-:Y:S01]  /*07e0*/  LEA R12, P0, R14, UR18, 0x2 ;  /* 0x000000120e0c7c11 */ /* 0x004fe2000f8010ff */
[----:B------:R-:W-:Y:S01]  /*07f0*/  IMAD.WIDE.U32 R24, R6, UR4, R2 ;  /* 0x0000000406187c25 */ /* 0x000fe2000f8e0002 */
[----:B------:R-:W-:Y:S01]  /*0800*/  UIADD3 UR6, UPT, UPT, UR4, 0x3, URZ ;  /* 0x0000000304067890 */ /* 0x000fe2000fffe0ff */
[----:B------:R0:W2:Y:S02]  /*0810*/  LDG.E R10, desc[UR10][R18.64] ;  /* 0x0000000a120a7981 */ /* 0x0000a4000c1e1900 */
[----:B------:R-:W-:Y:S01]  /*0820*/  IMAD R15, R7, UR4, R0 ;  /* 0x00000004070f7c24 */ /* 0x000fe2000f8e0200 */
[----:B------:R-:W-:Y:S01]  /*0830*/  LEA.HI.X R13, R14, UR19, R13, 0x2, P0 ;  /* 0x000000130e0d7c11 */ /* 0x000fe200080f140d */
[----:B------:R1:W3:Y:S01]  /*0840*/  LDG.E R0, desc[UR10][R26.64] ;  /* 0x0000000a1a007981 */ /* 0x0002e2000c1e1900 */
[----:B------:R-:W-:Y:S01]  /*0850*/  LEA R14, P0, R24, UR18, 0x2 ;  /* 0x00000012180e7c11 */ /* 0x000fe2000f8010ff */
[----:B------:R-:W-:Y:S01]  /*0860*/  IMAD.IADD R15, R25, 0x1, R15 ;  /* 0x00000001190f7824 */ /* 0x000fe200078e020f */
[----:B------:R-:W-:Y:S01]  /*0870*/  IADD3 R16, P1, PT, R4, UR6, RZ ;  /* 0x0000000604107c10 */ /* 0x000fe2000ff3e0ff */
[----:B------:R-:W-:Y:S01]  /*0880*/  IMAD.WIDE.U32 R22, R6, UR6, R2 ;  /* 0x0000000606167c25 */ /* 0x000fe2000f8e0002 */
[----:B------:R-:W3:Y:S02]  /*0890*/  LDG.E R12, desc[UR10][R12.64] ;  /* 0x0000000a0c0c7981 */ /* 0x000ee4000c1e1900 */
[----:B------:R-:W-:Y:S01]  /*08a0*/  LEA.HI.X R15, R24, UR19, R15, 0x2, P0 ;  /* 0x00000013180f7c11 */ /* 0x000fe200080f140f */
[----:B0-----:R-:W-:Y:S01]  /*08b0*/  IMAD.WIDE.U32 R18, R6, UR7, R2 ;  /* 0x0000000706127c25 */ /* 0x001fe2000f8e0002 */
[----:B------:R-:W4:Y:S03]  /*08c0*/  LDG.E R9, desc[UR10][R8.64] ;  /* 0x0000000a08097981 */ /* 0x000f26000c1e1900 */
[C---:B------:R-:W-:Y:S01]  /*08d0*/  IMAD R19, R7.reuse, UR7, R19 ;  /* 0x0000000707137c24 */ /* 0x040fe2000f8e0213 */
[----:B-1----:R-:W-:Y:S01]  /*08e0*/  LEA R26, P0, R18, UR18, 0x2 ;  /* 0x00000012121a7c11 */ /* 0x002fe2000f8010ff */
[----:B------:R-:W2:Y:S01]  /*08f0*/  LDG.E R14, desc[UR10][R14.64] ;  /* 0x0000000a0e0e7981 */ /* 0x000ea2000c1e1900 */
[----:B------:R-:W-:Y:S01]  /*0900*/  IMAD.X R25, RZ, RZ, R21, P1 ;  /* 0x000000ffff197224 */ /* 0x000fe200008e0615 */
[----:B------:R-:W-:Y:S01]  /*0910*/  LEA R24, P1, R16, UR16, 0x2 ;  /* 0x0000001010187c11 */ /* 0x000fe2000f8210ff */
[----:B------:R-:W-:Y:S01]  /*0920*/  IMAD R7, R7, UR6, R23 ;  /* 0x0000000607077c24 */ /* 0x000fe2000f8e0217 */
[----:B------:R-:W-:-:S02]  /*0930*/  LEA.HI.X R27, R18, UR19, R19, 0x2, P0 ;  /* 0x00000013121b7c11 */ /* 0x000fc400080f1413 */
[----:B------:R-:W-:Y:S02]  /*0940*/  LEA R6, P0, R22, UR18, 0x2 ;  /* 0x0000001216067c11 */ /* 0x000fe4000f8010ff */
[----:B------:R-:W-:Y:S01]  /*0950*/  LEA.HI.X R25, R16, UR17, R25, 0x2, P1 ;  /* 0x0000001110197c11 */ /* 0x000fe200088f1419 */
[----:B------:R-:W4:Y:S01]  /*0960*/  LDG.E R26, desc[UR10][R26.64] ;  /* 0x0000000a1a1a7981 */ /* 0x000f22000c1e1900 */
[----:B------:R-:W-:-:S04]  /*0970*/  LEA.HI.X R7, R22, UR19, R7, 0x2, P0 ;  /* 0x0000001316077c11 */ /* 0x000fc800080f1407 */
[----:B------:R-:W5:Y:S04]  /*0980*/  LDG.E R25, desc[UR10][R24.64] ;  /* 0x0000000a18197981 */ /* 0x000f68000c1e1900 */
[----:B------:R-:W5:Y:S01]  /*0990*/  LDG.E R6, desc[UR10][R6.64] ;  /* 0x0000000a06067981 */ /* 0x000f62000c1e1900 */
[----:B------:R-:W-:Y:S01]  /*09a0*/  UIADD3 UR4, UPT, UPT, UR4, 0x4, URZ ;  /* 0x0000000404047890 */ /* 0x000fe2000fffe0ff */
[----:B------:R-:W-:Y:S01]  /*09b0*/  UMOV UR5, URZ ;  /* 0x000000ff00057c82 */ /* 0x000fe20008000000 */
[----:B--2---:R-:W-:-:S04]  /*09c0*/  FFMA R11, R10, R14, R11 ;  /* 0x0000000e0a0b7223 */ /* 0x004fc8000000000b */
[----:B---3--:R-:W-:-:S04]  /*09d0*/  FFMA R0, R0, R12, R11 ;  /* 0x0000000c00007223 */ /* 0x008fc8000000000b */
[----:B----4-:R-:W-:-:S04]  /*09e0*/  FFMA R0, R9, R26, R0 ;  /* 0x0000001a09007223 */ /* 0x010fc80000000000 */
[----:B-----5:R-:W-:-:S07]  /*09f0*/  FFMA R11, R25, R6, R0 ;  /* 0x00000006190b7223 */ /* 0x020fce0000000000 */
.L_x_3:
[----:B------:R-:W-:Y:S05]  /*0a00*/  BRA.U !UP0, `(.L_x_0) ;  /* 0x0000000108dc7547 */ /* 0x000fea000b800000 */
[----:B------:R-:W-:Y:S02]  /*0a10*/  UISETP.NE.U32.AND UP1, UPT, UR12, 0x1, UPT ;  /* 0x000000010c00788c */ /* 0x000fe4000bf25070 */
[----:B------:R-:W-:Y:S02]  /*0a20*/  ULOP3.LUT UR6, UR8, 0x1, URZ, 0xc0, !UPT ;  /* 0x0000000108067892 */ /* 0x000fe4000f8ec0ff */
[----:B------:R-:W-:Y:S02]  /*0a30*/  UISETP.NE.AND.EX UP1, UPT, URZ, URZ, UPT, UP1 ;  /* 0x000000ffff00728c */ /* 0x000fe4000bf25310 */
[----:B------:R-:W-:-:S04]  /*0a40*/  UISETP.NE.U32.AND UP0, UPT, UR6, 0x1, UPT ;  /* 0x000000010600788c */ /* 0x000fc8000bf05070 */
[----:B------:R-:W-:-:S03]  /*0a50*/  UISETP.NE.U32.AND.EX UP0, UPT, URZ, URZ, UPT, UP0 ;  /* 0x000000ffff00728c */ /* 0x000fc6000bf05100 */
[----:B------:R-:W-:Y:S08]  /*0a60*/  BRA.U !UP1, `(.L_x_4) ;  /* 0x0000000109787547 */ /* 0x000ff0000b800000 */
[----:B------:R-:W0:Y:S01]  /*0a70*/  LDC.64 R8, c[0x0][0x3a8] ;  /* 0x0000ea00ff087b82 */ /* 0x000e220000000a00 */
[----:B------:R-:W1:Y:S01]  /*0a80*/  LDCU.64 UR6, c[0x0][0x380] ;  /* 0x00007000ff0677ac */ /* 0x000e620008000a00 */
[----:B------:R-:W-:Y:S01]  /*0a90*/  IADD3 R0, P0, PT, R4, UR4, RZ ;  /* 0x0000000404007c10 */ /* 0x000fe2000ff1e0ff */
[----:B------:R-:W2:Y:S03]  /*0aa0*/  LDCU.64 UR8, c[0x0][0x398] ;  /* 0x00007300ff0877ac */ /* 0x000ea60008000a00 */
[----:B------:R-:W-:Y:S01]  /*0ab0*/  IADD3.X R7, PT, PT, R21, UR5, RZ, P0, !PT ;  /* 0x0000000515077c10 */ /* 0x000fe200087fe4ff */
[----:B------:R-:W-:Y:S01]  /*0ac0*/  UIADD3 UR12, UPT, UPT, UR4, 0x1, URZ ;  /* 0x00000001040c7890 */ /* 0x000fe2000fffe0ff */
[----:B-1----:R-:W-:-:S04]  /*0ad0*/  LEA R6, P0, R0, UR6, 0x2 ;  /* 0x0000000600067c11 */ /* 0x002fc8000f8010ff */
[----:B------:R-:W-:Y:S01]  /*0ae0*/  LEA.HI.X R7, R0, UR7, R7, 0x2, P0 ;  /* 0x0000000700077c11 */ /* 0x000fe200080f1407 */
[----:B0-----:R-:W-:Y:S01]  /*0af0*/  IMAD R10, R8, UR5, RZ ;  /* 0x00000005080a7c24 */ /* 0x001fe2000f8e02ff */
[----:B------:R-:W-:Y:S01]  /*0b00*/  IADD3 R0, P1, PT, R4, UR12, RZ ;  /* 0x0000000c04007c10 */ /* 0x000fe2000ff3e0ff */
[----:B------:R-:W-:Y:S02]  /*0b10*/  IMAD.WIDE.U32 R12, R8, UR4, R2 ;  /* 0x00000004080c7c25 */ /* 0x000fe4000f8e0002 */
[----:B------:R-:W3:Y:S02]  /*0b20*/  LDG.E R6, desc[UR10][R6.64] ;  /* 0x0000000a06067981 */ /* 0x000ee4000c1e1900 */
[----:B------:R-:W-:Y:S01]  /*0b30*/  IMAD R15, R9, UR4, R10 ;  /* 0x00000004090f7c24 */ /* 0x000fe2000f8e020a */
[----:B--2---:R-:W-:Y:S01]  /*0b40*/  LEA R14, P0, R12, UR8, 0x2 ;  /* 0x000000080c0e7c11 */ /* 0x004fe2000f8010ff */
[----:B------:R-:W-:-:S03]  /*0b50*/  IMAD.WIDE.U32 R18, R8, UR12, R2 ;  /* 0x0000000c08127c25 */ /* 0x000fc6000f8e0002 */
[----:B------:R-:W-:Y:S01]  /*0b60*/  IADD3 R15, PT, PT, R13, R15, RZ ;  /* 0x0000000f0d0f7210 */ /* 0x000fe20007ffe0ff */
[----:B------:R-:W-:Y:S01]  /*0b70*/  IMAD.X R13, RZ, RZ, R21, P1 ;  /* 0x000000ffff0d7224 */ /* 0x000fe200008e0615 */
[----:B------:R-:W-:Y:S01]  /*0b80*/  LEA R8, P1, R0, UR6, 0x2 ;  /* 0x0000000600087c11 */ /* 0x000fe2000f8210ff */
[----:B------:R-:W-:Y:S01]  /*0b90*/  IMAD R19, R9, UR12, R19 ;  /* 0x0000000c09137c24 */ /* 0x000fe2000f8e0213 */
[----:B------:R-:W-:Y:S02]  /*0ba0*/  LEA.HI.X R15, R12, UR9, R15, 0x2, P0 ;  /* 0x000000090c0f7c11 */ /* 0x000fe400080f140f */
[----:B------:R-:W-:Y:S02]  /*0bb0*/  LEA R12, P0, R18, UR8, 0x2 ;  /* 0x00000008120c7c11 */ /* 0x000fe4000f8010ff */
[----:B------:R-:W-:Y:S01]  /*0bc0*/  LEA.HI.X R9, R0, UR7, R13, 0x2, P1 ;  /* 0x0000000700097c11 */ /* 0x000fe200088f140d */
[----:B------:R-:W3:Y:S01]  /*0bd0*/  LDG.E R14, desc[UR10][R14.64] ;  /* 0x0000000a0e0e7981 */ /* 0x000ee2000c1e1900 */
[----:B------:R-:W-:-:S03]  /*0be0*/  LEA.HI.X R13, R18, UR9, R19, 0x2, P0 ;  /* 0x00000009120d7c11 */ /* 0x000fc600080f1413 */
[----:B------:R-:W2:Y:S04]  /*0bf0*/  LDG.E R8, desc[UR10][R8.64] ;  /* 0x0000000a08087981 */ /* 0x000ea8000c1e1900 */
[----:B------:R-:W2:Y:S01]  /*0c00*/  LDG.E R12, desc[UR10][R12.64] ;  /* 0x0000000a0c0c7981 */ /* 0x000ea2000c1e1900 */
[----:B------:R-:W-:Y:S01]  /*0c10*/  UIADD3 UR4, UPT, UPT, UR4, 0x2, URZ ;  /* 0x0000000204047890 */ /* 0x000fe2000fffe0ff */
[----:B------:R-:W-:Y:S01]  /*0c20*/  UMOV UR5, URZ ;  /* 0x000000ff00057c82 */ /* 0x000fe20008000000 */
[----:B---3--:R-:W-:-:S04]  /*0c30*/  FFMA R11, R6, R14, R11 ;  /* 0x0000000e060b7223 */ /* 0x008fc8000000000b */
[----:B--2---:R-:W-:-:S07]  /*0c40*/  FFMA R11, R8, R12, R11 ;  /* 0x0000000c080b7223 */ /* 0x004fce000000000b */
.L_x_4:
[----:B------:R-:W-:Y:S05]  /*0c50*/  BRA.U UP0, `(.L_x_0) ;  /* 0x0000000100487547 */ /* 0x000fea000b800000 */
[----:B------:R-:W0:Y:S01]  /*0c60*/  LDC.64 R8, c[0x0][0x3a8] ;  /* 0x0000ea00ff087b82 */ /* 0x000e220000000a00 */
[----:B------:R-:W1:Y:S01]  /*0c70*/  LDCU.64 UR6, c[0x0][0x380] ;  /* 0x00007000ff0677ac */ /* 0x000e620008000a00 */
[----:B------:R-:W-:Y:S01]  /*0c80*/  IMAD.MOV.U32 R6, RZ, RZ, R2 ;  /* 0x000000ffff067224 */ /* 0x000fe200078e0002 */
[----:B------:R-:W-:Y:S01]  /*0c90*/  IADD3 R5, P0, PT, R4, UR4, RZ ;  /* 0x0000000404057c10 */ /* 0x000fe2000ff1e0ff */
[----:B------:R-:W-:Y:S01]  /*0ca0*/  IMAD.MOV.U32 R7, RZ, RZ, R3 ;  /* 0x000000ffff077224 */ /* 0x000fe200078e0003 */
[----:B------:R-:W2:Y:S01]  /*0cb0*/  LDCU.64 UR8, c[0x0][0x398] ;  /* 0x00007300ff0877ac */ /* 0x000ea20008000a00 */
[C---:B0-----:R-:W-:Y:S02]  /*0cc0*/  IMAD R0, R8.reuse, UR5, RZ ;  /* 0x0000000508007c24 */ /* 0x041fe4000f8e02ff */
[----:B------:R-:W-:-:S04]  /*0cd0*/  IMAD.WIDE.U32 R6, R8, UR4, R6 ;  /* 0x0000000408067c25 */ /* 0x000fc8000f8e0006 */
[----:B------:R-:W-:Y:S01]  /*0ce0*/  IMAD R9, R9, UR4, R0 ;  /* 0x0000000409097c24 */ /* 0x000fe2000f8e0200 */
[----:B------:R-:W-:Y:S02]  /*0cf0*/  IADD3.X R0, PT, PT, R21, UR5, RZ, P0, !PT ;  /* 0x0000000515007c10 */ /* 0x000fe400087fe4ff */
[----:B-1----:R-:W-:Y:S01]  /*0d00*/  LEA R4, P0, R5, UR6, 0x2 ;  /* 0x0000000605047c11 */ /* 0x002fe2000f8010ff */
[----:B------:R-:W-:Y:S01]  /*0d10*/  IMAD.IADD R7, R7, 0x1, R9 ;  /* 0x0000000107077824 */ /* 0x000fe200078e0209 */
[C---:B--2---:R-:W-:Y:S02]  /*0d20*/  LEA R8, P1, R6.reuse, UR8, 0x2 ;  /* 0x0000000806087c11 */ /* 0x044fe4000f8210ff */
[----:B------:R-:W-:Y:S02]  /*0d30*/  LEA.HI.X R5, R5, UR7, R0, 0x2, P0 ;  /* 0x0000000705057c11 */ /* 0x000fe400080f1400 */
[----:B------:R-:W-:-:S03]  /*0d40*/  LEA.HI.X R9, R6, UR9, R7, 0x2, P1 ;  /* 0x0000000906097c11 */ /* 0x000fc600088f1407 */
[----:B------:R-:W2:Y:S04]  /*0d50*/  LDG.E R4, desc[UR10][R4.64] ;  /* 0x0000000a04047981 */ /* 0x000ea8000c1e1900 */
[----:B------:R-:W2:Y:S02]  /*0d60*/  LDG.E R8, desc[UR10][R8.64] ;  /* 0x0000000a08087981 */ /* 0x000ea4000c1e1900 */
[----:B--2---:R-:W-:-:S07]  /*0d70*/  FFMA R11, R4, R8, R11 ;  /* 0x00000008040b7223 */ /* 0x004fce000000000b */
.L_x_0:
[----:B------:R-:W0:Y:S01]  /*0d80*/  LDCU.64 UR4, c[0x0][0x3b0] ;  /* 0x00007600ff0477ac */ /* 0x000e220008000a00 */
[----:B------:R-:W-:-:S04]  /*0d90*/  IMAD.WIDE.U32 R2, R17, UR14, R2 ;  /* 0x0000000e11027c25 */ /* 0x000fc8000f8e0002 */
[----:B------:R-:W-:Y:S01]  /*0da0*/  IMAD R17, R17, UR15, R3 ;  /* 0x0000000f11117c24 */ /* 0x000fe2000f8e0203 */
[----:B0-----:R-:W-:-:S04]  /*0db0*/  LEA R4, P0, R2, UR4, 0x2 ;  /* 0x0000000402047c11 */ /* 0x001fc8000f8010ff */
[----:B------:R-:W-:-:S05]  /*0dc0*/  LEA.HI.X R5, R2, UR5, R17, 0x2, P0 ;  /* 0x0000000502057c11 */ /* 0x000fca00080f1411 */
[----:B------:R-:W-:Y:S01]  /*0dd0*/  STG.E desc[UR10][R4.64], R11 ;  /* 0x0000000b04007986 */ /* 0x000fe2000c10190a */
[----:B------:R-:W-:Y:S05]  /*0de0*/  EXIT ;  /* 0x000000000000794d */ /* 0x000fea0003800000 */
.L_x_5:
[----:B------:R-:W-:-:S00]  /*0df0*/  BRA `(.L_x_5) ;  /* 0xfffffffc00fc7947 */ /* 0x000fc0000383ffff */
[----:B------:R-:W-:-:S00]  /*0e00*/  NOP ;  /* 0x0000000000007918 */ /* 0x000fc00000000000 */
[----:B------:R-:W-:-:S00]  /*0e10*/  NOP ;  /* 0x0000000000007918 */ /* 0x000fc00000000000 */
[----:B------:R-:W-:-:S00]  /*0e20*/  NOP ;  /* 0x0000000000007918 */ /* 0x000fc00000000000 */
[----:B------:R-:W-:-:S00]  /*0e30*/  NOP ;  /* 0x0000000000007918 */ /* 0x000fc00000000000 */
[----:B------:R-:W-:-:S00]  /*0e40*/  NOP ;  /* 0x0000000000007918 */ /* 0x000fc00000000000 */
[----:B------:R-:W-:-:S00]  /*0e50*/  NOP ;  /* 0x0000000000007918 */ /* 0x000fc00000000000 */
[----:B------:R-:W-:-:S00]  /*0e60*/  NOP ;  /* 0x0000000000007918 */ /* 0x000fc00000000000 */
[----:B------:R-:W-:-:S00]  /*0e70*/  NOP ;  /* 0x0000000000007918 */ /* 0x000fc00000000000 */
.L_x_6:


//--------------------- .nv.shared.reserved.0     --------------------------
	.section	.nv.shared.reserved.0,"aw",@nobits
	.weak		__nv_reservedSMEM_offset_0_alias
	.size		__nv_reservedSMEM_offset_0_alias, 0, 64
	.other		__nv_reservedSMEM_offset_0_alias,@"STO_CUDA_RESERVED_SHARED STV_DEFAULT"
__nv_reservedSMEM_offset_0_alias:
	.zero		0
	.zero		64


//--------------------- .nv.constant0._Z17vector_mul_kernelPfmmS_mmS_mm --------------------------
	.section	.nv.constant0._Z17vector_mul_kernelPfmmS_mmS_mm,"a",@progbits
	.sectionflags	@""
	.align	4
.nv.constant0._Z17vector_mul_kernelPfmmS_mmS_mm:
	.zero		968


//--------------------- SYMBOLS --------------------------

	.type		.nv.reservedSmem.offset0,@object
	.size		.nv.reservedSmem.offset0,0x4
